//
// Generated by NVIDIA NVVM Compiler
//
// Compiler Build ID: CL-36424714
// Cuda compilation tools, release 13.0, V13.0.88
// Based on NVVM 20.0.0
//

.version 9.0
.target sm_100
.address_size 64

	// .globl	_Z14TileMatrixMultPiS_S_
// _ZZ14TileMatrixMultPiS_S_E1A has been demoted
// _ZZ14TileMatrixMultPiS_S_E1B has been demoted

.visible .entry _Z14TileMatrixMultPiS_S_(
	.param .u64 .ptr .align 1 _Z14TileMatrixMultPiS_S__param_0,
	.param .u64 .ptr .align 1 _Z14TileMatrixMultPiS_S__param_1,
	.param .u64 .ptr .align 1 _Z14TileMatrixMultPiS_S__param_2
)
{
	.reg .pred 	%p<9>;
	.reg .b32 	%r<163>;
	.reg .b64 	%rd<13>;
	// demoted variable
	.shared .align 4 .b8 _ZZ14TileMatrixMultPiS_S_E1A[4096];
	// demoted variable
	.shared .align 4 .b8 _ZZ14TileMatrixMultPiS_S_E1B[4096];
	ld.param.u64 	%rd4, [_Z14TileMatrixMultPiS_S__param_0];
	ld.param.u64 	%rd5, [_Z14TileMatrixMultPiS_S__param_1];
	ld.param.u64 	%rd3, [_Z14TileMatrixMultPiS_S__param_2];
	cvta.to.global.u64 	%rd1, %rd5;
	cvta.to.global.u64 	%rd2, %rd4;
	mov.u32 	%r45, %ctaid.y;
	mov.u32 	%r46, %ntid.y;
	mov.u32 	%r1, %tid.y;
	mad.lo.s32 	%r47, %r45, %r46, %r1;
	mov.u32 	%r48, %ctaid.x;
	mov.u32 	%r2, %ntid.x;
	mul.lo.s32 	%r3, %r48, %r2;
	mov.u32 	%r4, %tid.x;
	shl.b32 	%r49, %r47, 7;
	add.s32 	%r5, %r49, %r4;
	mul.lo.s32 	%r6, %r1, %r2;
	add.s32 	%r50, %r6, %r4;
	shl.b32 	%r51, %r50, 2;
	mov.u32 	%r52, _ZZ14TileMatrixMultPiS_S_E1A;
	add.s32 	%r7, %r52, %r51;
	mov.u32 	%r53, _ZZ14TileMatrixMultPiS_S_E1B;
	add.s32 	%r8, %r53, %r51;
	and.b32  	%r9, %r2, 7;
	and.b32  	%r10, %r2, 3;
	and.b32  	%r11, %r2, 2040;
	and.b32  	%r12, %r2, 1;
	and.b32  	%r54, %r2, -8;
	neg.s32 	%r13, %r54;
	shl.b32 	%r55, %r4, 2;
	add.s32 	%r14, %r53, %r55;
	shl.b32 	%r15, %r2, 5;
	shl.b32 	%r56, %r6, 2;
	add.s32 	%r57, %r56, %r52;
	add.s32 	%r16, %r57, 16;
	shl.b32 	%r17, %r2, 2;
	mov.b32 	%r147, 0;
	mov.u32 	%r162, %r147;
$L__BB0_1:
	setp.lt.u32 	%p1, %r2, 8;
	add.s32 	%r60, %r5, %r147;
	mul.wide.u32 	%rd6, %r60, 4;
	add.s64 	%rd7, %rd2, %rd6;
	ld.global.u32 	%r61, [%rd7];
	st.shared.u32 	[%r7], %r61;
	add.s32 	%r62, %r1, %r147;
	shl.b32 	%r63, %r62, 7;
	add.s32 	%r64, %r3, %r4;
	add.s32 	%r65, %r63, %r64;
	mul.wide.u32 	%rd8, %r65, 4;
	add.s64 	%rd9, %rd1, %rd8;
	ld.global.u32 	%r66, [%rd9];
	st.shared.u32 	[%r8], %r66;
	bar.sync 	0;
	mov.b32 	%r157, 0;
	@%p1 bra 	$L__BB0_4;
	mov.u32 	%r149, %r16;
	mov.u32 	%r150, %r14;
	mov.u32 	%r151, %r13;
$L__BB0_3:
	.pragma "nounroll";
	ld.shared.u32 	%r67, [%r149+-16];
	ld.shared.u32 	%r68, [%r150];
	mad.lo.s32 	%r69, %r68, %r67, %r162;
	ld.shared.u32 	%r70, [%r149+-12];
	add.s32 	%r71, %r150, %r17;
	ld.shared.u32 	%r72, [%r71];
	mad.lo.s32 	%r73, %r72, %r70, %r69;
	ld.shared.u32 	%r74, [%r149+-8];
	add.s32 	%r75, %r71, %r17;
	ld.shared.u32 	%r76, [%r75];
	mad.lo.s32 	%r77, %r76, %r74, %r73;
	ld.shared.u32 	%r78, [%r149+-4];
	add.s32 	%r79, %r75, %r17;
	ld.shared.u32 	%r80, [%r79];
	mad.lo.s32 	%r81, %r80, %r78, %r77;
	ld.shared.u32 	%r82, [%r149];
	add.s32 	%r83, %r79, %r17;
	ld.shared.u32 	%r84, [%r83];
	mad.lo.s32 	%r85, %r84, %r82, %r81;
	ld.shared.u32 	%r86, [%r149+4];
	add.s32 	%r87, %r83, %r17;
	ld.shared.u32 	%r88, [%r87];
	mad.lo.s32 	%r89, %r88, %r86, %r85;
	ld.shared.u32 	%r90, [%r149+8];
	add.s32 	%r91, %r87, %r17;
	ld.shared.u32 	%r92, [%r91];
	mad.lo.s32 	%r93, %r92, %r90, %r89;
	ld.shared.u32 	%r94, [%r149+12];
	add.s32 	%r95, %r91, %r17;
	ld.shared.u32 	%r96, [%r95];
	mad.lo.s32 	%r162, %r96, %r94, %r93;
	add.s32 	%r151, %r151, 8;
	add.s32 	%r150, %r150, %r15;
	add.s32 	%r149, %r149, 32;
	setp.ne.s32 	%p2, %r151, 0;
	mov.u32 	%r157, %r11;
	@%p2 bra 	$L__BB0_3;
$L__BB0_4:
	setp.eq.s32 	%p3, %r9, 0;
	@%p3 bra 	$L__BB0_12;
	add.s32 	%r98, %r9, -1;
	setp.lt.u32 	%p4, %r98, 3;
	@%p4 bra 	$L__BB0_7;
	add.s32 	%r99, %r157, %r6;
	shl.b32 	%r100, %r99, 2;
	mov.u32 	%r101, _ZZ14TileMatrixMultPiS_S_E1A;
	add.s32 	%r102, %r101, %r100;
	ld.shared.u32 	%r103, [%r102];
	mad.lo.s32 	%r104, %r157, %r2, %r4;
	shl.b32 	%r105, %r104, 2;
	mov.u32 	%r106, _ZZ14TileMatrixMultPiS_S_E1B;
	add.s32 	%r107, %r106, %r105;
	ld.shared.u32 	%r108, [%r107];
	mad.lo.s32 	%r109, %r108, %r103, %r162;
	ld.shared.u32 	%r110, [%r102+4];
	add.s32 	%r111, %r107, %r17;
	ld.shared.u32 	%r112, [%r111];
	mad.lo.s32 	%r113, %r112, %r110, %r109;
	ld.shared.u32 	%r114, [%r102+8];
	add.s32 	%r115, %r111, %r17;
	ld.shared.u32 	%r116, [%r115];
	mad.lo.s32 	%r117, %r116, %r114, %r113;
	ld.shared.u32 	%r118, [%r102+12];
	add.s32 	%r119, %r115, %r17;
	ld.shared.u32 	%r120, [%r119];
	mad.lo.s32 	%r162, %r120, %r118, %r117;
	add.s32 	%r157, %r157, 4;
$L__BB0_7:
	setp.eq.s32 	%p5, %r10, 0;
	@%p5 bra 	$L__BB0_12;
	setp.eq.s32 	%p6, %r10, 1;
	@%p6 bra 	$L__BB0_10;
	add.s32 	%r122, %r157, %r6;
	shl.b32 	%r123, %r122, 2;
	mov.u32 	%r124, _ZZ14TileMatrixMultPiS_S_E1A;
	add.s32 	%r125, %r124, %r123;
	ld.shared.u32 	%r126, [%r125];
	mad.lo.s32 	%r127, %r157, %r2, %r4;
	shl.b32 	%r128, %r127, 2;
	mov.u32 	%r129, _ZZ14TileMatrixMultPiS_S_E1B;
	add.s32 	%r130, %r129, %r128;
	ld.shared.u32 	%r131, [%r130];
	mad.lo.s32 	%r132, %r131, %r126, %r162;
	ld.shared.u32 	%r133, [%r125+4];
	add.s32 	%r134, %r130, %r17;
	ld.shared.u32 	%r135, [%r134];
	mad.lo.s32 	%r162, %r135, %r133, %r132;
	add.s32 	%r157, %r157, 2;
$L__BB0_10:
	setp.eq.s32 	%p7, %r12, 0;
	@%p7 bra 	$L__BB0_12;
	add.s32 	%r136, %r157, %r6;
	shl.b32 	%r137, %r136, 2;
	mov.u32 	%r138, _ZZ14TileMatrixMultPiS_S_E1A;
	add.s32 	%r139, %r138, %r137;
	ld.shared.u32 	%r140, [%r139];
	mad.lo.s32 	%r141, %r157, %r2, %r4;
	shl.b32 	%r142, %r141, 2;
	mov.u32 	%r143, _ZZ14TileMatrixMultPiS_S_E1B;
	add.s32 	%r144, %r143, %r142;
	ld.shared.u32 	%r145, [%r144];
	mad.lo.s32 	%r162, %r145, %r140, %r162;
$L__BB0_12:
	bar.sync 	0;
	add.s32 	%r147, %r147, %r2;
	setp.lt.u32 	%p8, %r147, 128;
	@%p8 bra 	$L__BB0_1;
	cvta.to.global.u64 	%rd10, %rd3;
	add.s32 	%r146, %r5, %r3;
	mul.wide.s32 	%rd11, %r146, 4;
	add.s64 	%rd12, %rd10, %rd11;
	st.global.u32 	[%rd12], %r162;
	ret;

}
	// .globl	_Z10MatrixMultPiS_S_
.visible .entry _Z10MatrixMultPiS_S_(
	.param .u64 .ptr .align 1 _Z10MatrixMultPiS_S__param_0,
	.param .u64 .ptr .align 1 _Z10MatrixMultPiS_S__param_1,
	.param .u64 .ptr .align 1 _Z10MatrixMultPiS_S__param_2
)
{
	.reg .pred 	%p<2>;
	.reg .b32 	%r<44>;
	.reg .b64 	%rd<21>;

	ld.param.u64 	%rd6, [_Z10MatrixMultPiS_S__param_0];
	ld.param.u64 	%rd7, [_Z10MatrixMultPiS_S__param_1];
	ld.param.u64 	%rd8, [_Z10MatrixMultPiS_S__param_2];
	cvta.to.global.u64 	%rd9, %rd7;
	cvta.to.global.u64 	%rd10, %rd6;
	cvta.to.global.u64 	%rd11, %rd8;
	mov.u32 	%r9, %ctaid.y;
	mov.u32 	%r10, %ntid.y;
	mov.u32 	%r11, %tid.y;
	mad.lo.s32 	%r12, %r9, %r10, %r11;
	mov.u32 	%r13, %ctaid.x;
	mov.u32 	%r14, %ntid.x;
	mov.u32 	%r15, %tid.x;
	mad.lo.s32 	%r41, %r13, %r14, %r15;
	shl.b32 	%r16, %r12, 7;
	add.s32 	%r17, %r16, %r41;
	mul.wide.s32 	%rd12, %r17, 4;
	add.s64 	%rd1, %rd11, %rd12;
	mov.b32 	%r42, 0;
	st.global.u32 	[%rd1], %r42;
	mul.wide.u32 	%rd13, %r10, %r9;
	cvt.u64.u32 	%rd14, %r11;
	add.s64 	%rd15, %rd13, %rd14;
	shl.b64 	%rd16, %rd15, 9;
	add.s64 	%rd17, %rd16, %rd10;
	add.s64 	%rd20, %rd17, 16;
	add.s64 	%rd3, %rd9, 2048;
	mov.u32 	%r43, %r42;
$L__BB1_1:
	mul.wide.s32 	%rd18, %r41, 4;
	add.s64 	%rd19, %rd3, %rd18;
	ld.global.u32 	%r18, [%rd20+-16];
	ld.global.u32 	%r19, [%rd19+-2048];
	mad.lo.s32 	%r20, %r19, %r18, %r42;
	st.global.u32 	[%rd1], %r20;
	ld.global.u32 	%r21, [%rd20+-12];
	ld.global.u32 	%r22, [%rd19+-1536];
	mad.lo.s32 	%r23, %r22, %r21, %r20;
	st.global.u32 	[%rd1], %r23;
	ld.global.u32 	%r24, [%rd20+-8];
	ld.global.u32 	%r25, [%rd19+-1024];
	mad.lo.s32 	%r26, %r25, %r24, %r23;
	st.global.u32 	[%rd1], %r26;
	ld.global.u32 	%r27, [%rd20+-4];
	ld.global.u32 	%r28, [%rd19+-512];
	mad.lo.s32 	%r29, %r28, %r27, %r26;
	st.global.u32 	[%rd1], %r29;
	ld.global.u32 	%r30, [%rd20];
	ld.global.u32 	%r31, [%rd19];
	mad.lo.s32 	%r32, %r31, %r30, %r29;
	st.global.u32 	[%rd1], %r32;
	ld.global.u32 	%r33, [%rd20+4];
	ld.global.u32 	%r34, [%rd19+512];
	mad.lo.s32 	%r35, %r34, %r33, %r32;
	st.global.u32 	[%rd1], %r35;
	ld.global.u32 	%r36, [%rd20+8];
	ld.global.u32 	%r37, [%rd19+1024];
	mad.lo.s32 	%r38, %r37, %r36, %r35;
	st.global.u32 	[%rd1], %r38;
	ld.global.u32 	%r39, [%rd20+12];
	ld.global.u32 	%r40, [%rd19+1536];
	mad.lo.s32 	%r42, %r40, %r39, %r38;
	st.global.u32 	[%rd1], %r42;
	add.s32 	%r43, %r43, 8;
	add.s64 	%rd20, %rd20, 32;
	add.s32 	%r41, %r41, 1024;
	setp.ne.s32 	%p1, %r43, 128;
	@%p1 bra 	$L__BB1_1;
	ret;

}


// ===== COMPILED SASS (sm_100) =====

	.target	sm_100

	.elftype	@"ET_EXEC"


//--------------------- .note.nv.tkinfo           --------------------------
	.section	.note.nv.tkinfo,"",@"SHT_NOTE"
	.sectionflags	@"SHF_NOTE_NV_TKINFO"
	.tkinfo
        /*0018*/ 	.word	0x00000002
        /*0030*/ 	.string	""
        /*0030*/ 	.string	"ptxas"
        /*0030*/ 	.string	"Cuda compilation tools, release 13.0, V13.0.88"
        /*0030*/ 	.string	"Build cuda_13.0.r13.0/compiler.36424714_0"
        /*0030*/ 	.string	"-arch sm_100 -m 64 "



//--------------------- .note.nv.cuinfo           --------------------------
	.section	.note.nv.cuinfo,"",@"SHT_NOTE"
	.sectionflags	@"SHF_NOTE_NV_CUINFO"
        /*0018*/ 	.short	0x0002
        /*001a*/ 	.short	0x0064
        /*001c*/ 	.short	0x0082
	.zero		2


//--------------------- .nv.info                  --------------------------
	.section	.nv.info,"",@"SHT_CUDA_INFO"
	.align	4


	//----- nvinfo : EIATTR_REGCOUNT
	.align		4
        /*0000*/ 	.byte	0x04, 0x2f
        /*0002*/ 	.short	(.L_1 - .L_0)
	.align		4
.L_0:
        /*0004*/ 	.word	index@(_Z14TileMatrixMultPiS_S_)
        /*0008*/ 	.word	0x00000020


	//----- nvinfo : EIATTR_FRAME_SIZE
	.align		4
.L_1:
        /*000c*/ 	.byte	0x04, 0x11
        /*000e*/ 	.short	(.L_3 - .L_2)
	.align		4
.L_2:
        /*0010*/ 	.word	index@(_Z14TileMatrixMultPiS_S_)
        /*0014*/ 	.word	0x00000000


	//----- nvinfo : EIATTR_REGCOUNT
	.align		4
.L_3:
        /*0018*/ 	.byte	0x04, 0x2f
        /*001a*/ 	.short	(.L_5 - .L_4)
	.align		4
.L_4:
        /*001c*/ 	.word	index@(_Z10MatrixMultPiS_S_)
        /*0020*/ 	.word	0x00000016


	//----- nvinfo : EIATTR_FRAME_SIZE
	.align		4
.L_5:
        /*0024*/ 	.byte	0x04, 0x11
        /*0026*/ 	.short	(.L_7 - .L_6)
	.align		4
.L_6:
        /*0028*/ 	.word	index@(_Z10MatrixMultPiS_S_)
        /*002c*/ 	.word	0x00000000


	//----- nvinfo : EIATTR_MIN_STACK_SIZE
	.align		4
.L_7:
        /*0030*/ 	.byte	0x04, 0x12
        /*0032*/ 	.short	(.L_9 - .L_8)
	.align		4
.L_8:
        /*0034*/ 	.word	index@(_Z10MatrixMultPiS_S_)
        /*0038*/ 	.word	0x00000000


	//----- nvinfo : EIATTR_MIN_STACK_SIZE
	.align		4
.L_9:
        /*003c*/ 	.byte	0x04, 0x12
        /*003e*/ 	.short	(.L_11 - .L_10)
	.align		4
.L_10:
        /*0040*/ 	.word	index@(_Z14TileMatrixMultPiS_S_)
        /*0044*/ 	.word	0x00000000
.L_11:


//--------------------- .nv.compat                --------------------------
	.section	.nv.compat,"",@"SHT_CUDA_COMPAT_INFO"
	.align	4
        /*0000*/ 	.byte	0x02, 0x09, 0x00, 0x00, 0x02, 0x02, 0x01, 0x00, 0x02, 0x05, 0x05, 0x00, 0x03, 0x07, 0x01, 0x01
        /*0010*/ 	.byte	0x02, 0x03, 0x00, 0x00, 0x02, 0x06, 0x01, 0x00, 0x04, 0x0b, 0x08, 0x00, 0x09, 0x00, 0x00, 0x00
        /*0020*/ 	.byte	0x00, 0x00, 0x00, 0x00


//--------------------- .nv.info._Z10MatrixMultPiS_S_ --------------------------
	.section	.nv.info._Z10MatrixMultPiS_S_,"",@"SHT_CUDA_INFO"
	.sectionflags	@""
	.align	4


	//----- nvinfo : EIATTR_CUDA_API_VERSION
	.align		4
        /*0000*/ 	.byte	0x04, 0x37
        /*0002*/ 	.short	(.L_13 - .L_12)
.L_12:
        /*0004*/ 	.word	0x00000082


	//----- nvinfo : EIATTR_KPARAM_INFO
	.align		4
.L_13:
        /*0008*/ 	.byte	0x04, 0x17
        /*000a*/ 	.short	(.L_15 - .L_14)
.L_14:
        /*000c*/ 	.word	0x00000000
        /*0010*/ 	.short	0x0002
        /*0012*/ 	.short	0x0010
        /*0014*/ 	.byte	0x00, 0xf5, 0x21, 0x00


	//----- nvinfo : EIATTR_KPARAM_INFO
	.align		4
.L_15:
        /*0018*/ 	.byte	0x04, 0x17
        /*001a*/ 	.short	(.L_17 - .L_16)
.L_16:
        /*001c*/ 	.word	0x00000000
        /*0020*/ 	.short	0x0001
        /*0022*/ 	.short	0x0008
        /*0024*/ 	.byte	0x00, 0xf5, 0x21, 0x00


	//----- nvinfo : EIATTR_KPARAM_INFO
	.align		4
.L_17:
        /*0028*/ 	.byte	0x04, 0x17
        /*002a*/ 	.short	(.L_19 - .L_18)
.L_18:
        /*002c*/ 	.word	0x00000000
        /*0030*/ 	.short	0x0000
        /*0032*/ 	.short	0x0000
        /*0034*/ 	.byte	0x00, 0xf5, 0x21, 0x00


	//----- nvinfo : EIATTR_SPARSE_MMA_MASK
	.align		4
.L_19:
        /*0038*/ 	.byte	0x03, 0x50
        /*003a*/ 	.short	0x0000


	//----- nvinfo : EIATTR_MAXREG_COUNT
	.align		4
        /*003c*/ 	.byte	0x03, 0x1b
        /*003e*/ 	.short	0x00ff


	//----- nvinfo : EIATTR_MERCURY_ISA_VERSION
	.align		4
        /*0040*/ 	.byte	0x03, 0x5f
        /*0042*/ 	.short	0x0101


	//----- nvinfo : EIATTR_VRC_CTA_INIT_COUNT
	.align		4
        /*0044*/ 	.byte	0x02, 0x4a
	.zero		1
	.zero		1


	//----- nvinfo : EIATTR_EXIT_INSTR_OFFSETS
	.align		4
        /*0048*/ 	.byte	0x04, 0x1c
        /*004a*/ 	.short	(.L_21 - .L_20)


	//   ....[0]....
.L_20:
        /*004c*/ 	.word	0x00000ed0


	//----- nvinfo : EIATTR_CBANK_PARAM_SIZE
	.align		4
.L_21:
        /*0050*/ 	.byte	0x03, 0x19
        /*0052*/ 	.short	0x0018


	//----- nvinfo : EIATTR_PARAM_CBANK
	.align		4
        /*0054*/ 	.byte	0x04, 0x0a
        /*0056*/ 	.short	(.L_23 - .L_22)
	.align		4
.L_22:
        /*0058*/ 	.word	index@(.nv.constant0._Z10MatrixMultPiS_S_)
        /*005c*/ 	.short	0x0380
        /*005e*/ 	.short	0x0018


	//----- nvinfo : EIATTR_SW_WAR
	.align		4
.L_23:
        /*0060*/ 	.byte	0x04, 0x36
        /*0062*/ 	.short	(.L_25 - .L_24)
.L_24:
        /*0064*/ 	.word	0x00000008
.L_25:


//--------------------- .nv.info._Z14TileMatrixMultPiS_S_ --------------------------
	.section	.nv.info._Z14TileMatrixMultPiS_S_,"",@"SHT_CUDA_INFO"
	.sectionflags	@""
	.align	4


	//----- nvinfo : EIATTR_CUDA_API_VERSION
	.align		4
        /*0000*/ 	.byte	0x04, 0x37
        /*0002*/ 	.short	(.L_27 - .L_26)
.L_26:
        /*0004*/ 	.word	0x00000082


	//----- nvinfo : EIATTR_KPARAM_INFO
	.align		4
.L_27:
        /*0008*/ 	.byte	0x04, 0x17
        /*000a*/ 	.short	(.L_29 - .L_28)
.L_28:
        /*000c*/ 	.word	0x00000000
        /*0010*/ 	.short	0x0002
        /*0012*/ 	.short	0x0010
        /*0014*/ 	.byte	0x00, 0xf5, 0x21, 0x00


	//----- nvinfo : EIATTR_KPARAM_INFO
	.align		4
.L_29:
        /*0018*/ 	.byte	0x04, 0x17
        /*001a*/ 	.short	(.L_31 - .L_30)
.L_30:
        /*001c*/ 	.word	0x00000000
        /*0020*/ 	.short	0x0001
        /*0022*/ 	.short	0x0008
        /*0024*/ 	.byte	0x00, 0xf5, 0x21, 0x00


	//----- nvinfo : EIATTR_KPARAM_INFO
	.align		4
.L_31:
        /*0028*/ 	.byte	0x04, 0x17
        /*002a*/ 	.short	(.L_33 - .L_32)
.L_32:
        /*002c*/ 	.word	0x00000000
        /*0030*/ 	.short	0x0000
        /*0032*/ 	.short	0x0000
        /*0034*/ 	.byte	0x00, 0xf5, 0x21, 0x00


	//----- nvinfo : EIATTR_SPARSE_MMA_MASK
	.align		4
.L_33:
        /*0038*/ 	.byte	0x03, 0x50
        /*003a*/ 	.short	0x0000


	//----- nvinfo : EIATTR_MAXREG_COUNT
	.align		4
        /*003c*/ 	.byte	0x03, 0x1b
        /*003e*/ 	.short	0x00ff


	//----- nvinfo : EIATTR_NUM_BARRIERS
	.align		4
        /*0040*/ 	.byte	0x02, 0x4c
        /*0042*/ 	.byte	0x01
	.zero		1


	//----- nvinfo : EIATTR_MERCURY_ISA_VERSION
	.align		4
        /*0044*/ 	.byte	0x03, 0x5f
        /*0046*/ 	.short	0x0101


	//----- nvinfo : EIATTR_VRC_CTA_INIT_COUNT
	.align		4
        /*0048*/ 	.byte	0x02, 0x4a
	.zero		1
	.zero		1


	//----- nvinfo : EIATTR_EXIT_INSTR_OFFSETS
	.align		4
        /*004c*/ 	.byte	0x04, 0x1c
        /*004e*/ 	.short	(.L_35 - .L_34)


	//   ....[0]....
.L_34:
        /*0050*/ 	.word	0x000009f0


	//----- nvinfo : EIATTR_CBANK_PARAM_SIZE
	.align		4
.L_35:
        /*0054*/ 	.byte	0x03, 0x19
        /*0056*/ 	.short	0x0018


	//----- nvinfo : EIATTR_PARAM_CBANK
	.align		4
        /*0058*/ 	.byte	0x04, 0x0a
        /*005a*/ 	.short	(.L_37 - .L_36)
	.align		4
.L_36:
        /*005c*/ 	.word	index@(.nv.constant0._Z14TileMatrixMultPiS_S_)
        /*0060*/ 	.short	0x0380
        /*0062*/ 	.short	0x0018


	//----- nvinfo : EIATTR_SW_WAR
	.align		4
.L_37:
        /*0064*/ 	.byte	0x04, 0x36
        /*0066*/ 	.short	(.L_39 - .L_38)
.L_38:
        /*0068*/ 	.word	0x00000008
.L_39:


//--------------------- .nv.callgraph             --------------------------
	.section	.nv.callgraph,"",@"SHT_CUDA_CALLGRAPH"
	.align	4
	.sectionentsize	8
	.align		4
        /*0000*/ 	.word	0x00000000
	.align		4
        /*0004*/ 	.word	0xffffffff
	.align		4
        /*0008*/ 	.word	0x00000000
	.align		4
        /*000c*/ 	.word	0xfffffffe
	.align		4
        /*0010*/ 	.word	0x00000000
	.align		4
        /*0014*/ 	.word	0xfffffffd
	.align		4
        /*0018*/ 	.word	0x00000000
	.align		4
        /*001c*/ 	.word	0xfffffffc


//--------------------- .text._Z10MatrixMultPiS_S_ --------------------------
	.section	.text._Z10MatrixMultPiS_S_,"ax",@progbits
	.align	128
        .global         _Z10MatrixMultPiS_S_
        .type           _Z10MatrixMultPiS_S_,@function
        .size           _Z10MatrixMultPiS_S_,(.L_x_9 - _Z10MatrixMultPiS_S_)
        .other          _Z10MatrixMultPiS_S_,@"STO_CUDA_ENTRY STV_DEFAULT"
_Z10MatrixMultPiS_S_:
.text._Z10MatrixMultPiS_S_:
[----:B------:R-:W-:Y:S01]  /*0000*/  LDC R1, c[0x0][0x37c] ;  /* 0x0000df00ff017b82 */ /* 0x000fe20000000800 */
[----:B------:R-:W0:Y:S07]  /*0010*/  S2R R0, SR_TID.X ;  /* 0x0000000000007919 */ /* 0x000e2e0000002100 */
[----:B------:R-:W1:Y:S01]  /*0020*/  LDC R5, c[0x0][0x364] ;  /* 0x0000d900ff057b82 */ /* 0x000e620000000800 */
[----:B------:R-:W2:Y:S01]  /*0030*/  LDCU.128 UR8, c[0x0][0x380] ;  /* 0x00007000ff0877ac */ /* 0x000ea20008000c00 */
[----:B------:R-:W-:Y:S01]  /*0040*/  HFMA2 R3, -RZ, RZ, 0, 0 ;  /* 0x00000000ff037431 */ /* 0x000fe200000001ff */
[----:B------:R-:W1:Y:S01]  /*0050*/  S2R R2, SR_TID.Y ;  /* 0x0000000000027919 */ /* 0x000e620000002200 */
[----:B------:R-:W3:Y:S04]  /*0060*/  LDCU.64 UR6, c[0x0][0x358] ;  /* 0x00006b00ff0677ac */ /* 0x000ee80008000a00 */
[----:B------:R-:W0:Y:S08]  /*0070*/  S2UR UR4, SR_CTAID.X ;  /* 0x00000000000479c3 */ /* 0x000e300000002500 */
[----:B------:R-:W0:Y:S08]  /*0080*/  LDC R9, c[0x0][0x360] ;  /* 0x0000d800ff097b82 */ /* 0x000e300000000800 */
[----:B------:R-:W1:Y:S08]  /*0090*/  S2UR UR5, SR_CTAID.Y ;  /* 0x00000000000579c3 */ /* 0x000e700000002600 */
[----:B------:R-:W4:Y:S01]  /*00a0*/  LDC.64 R10, c[0x0][0x390] ;  /* 0x0000e400ff0a7b82 */ /* 0x000f220000000a00 */
[----:B0-----:R-:W-:Y:S01]  /*00b0*/  IMAD R9, R9, UR4, R0 ;  /* 0x0000000409097c24 */ /* 0x001fe2000f8e0200 */
[----:B--2---:R-:W-:Y:S01]  /*00c0*/  UIADD3 UR4, UP0, UPT, UR10, 0x800, URZ ;  /* 0x000008000a047890 */ /* 0x004fe2000ff1e0ff */
[----:B-1----:R-:W-:-:S02]  /*00d0*/  IMAD R0, R5, UR5, R2 ;  /* 0x0000000505007c24 */ /* 0x002fc4000f8e0202 */
[----:B------:R-:W-:Y:S01]  /*00e0*/  IMAD.WIDE.U32 R4, R5, UR5, R2 ;  /* 0x0000000505047c25 */ /* 0x000fe2000f8e0002 */
[----:B------:R-:W-:Y:S02]  /*00f0*/  UIADD3.X UR5, UPT, UPT, URZ, UR11, URZ, UP0, !UPT ;  /* 0x0000000bff057290 */ /* 0x000fe400087fe4ff */
[----:B------:R-:W-:Y:S02]  /*0100*/  MOV R2, UR4 ;  /* 0x0000000400027c02 */ /* 0x000fe40008000f00 */
[----:B------:R-:W-:Y:S02]  /*0110*/  LEA R13, R0, R9, 0x7 ;  /* 0x00000009000d7211 */ /* 0x000fe400078e38ff */
[C---:B------:R-:W-:Y:S02]  /*0120*/  LEA R6, P0, R4.reuse, UR8, 0x9 ;  /* 0x0000000804067c11 */ /* 0x040fe4000f8048ff */
[----:B------:R-:W-:Y:S02]  /*0130*/  MOV R3, UR5 ;  /* 0x0000000500037c02 */ /* 0x000fe40008000f00 */
[----:B------:R-:W-:Y:S01]  /*0140*/  LEA.HI.X R7, R4, UR9, R5, 0x9, P0 ;  /* 0x0000000904077c11 */ /* 0x000fe200080f4c05 */
[----:B----4-:R-:W-:-:S04]  /*0150*/  IMAD.WIDE R4, R13, 0x4, R10 ;  /* 0x000000040d047825 */ /* 0x010fc800078e020a */
[----:B------:R-:W-:Y:S01]  /*0160*/  IMAD.WIDE R10, R9, 0x4, R2 ;  /* 0x00000004090a7825 */ /* 0x000fe200078e0202 */
[----:B---3--:R-:W-:Y:S04]  /*0170*/  STG.E desc[UR6][R4.64], RZ ;  /* 0x000000ff04007986 */ /* 0x008fe8000c101906 */
[----:B------:R-:W2:Y:S04]  /*0180*/  LDG.E R0, desc[UR6][R6.64] ;  /* 0x0000000606007981 */ /* 0x000ea8000c1e1900 */
[----:B------:R-:W2:Y:S02]  /*0190*/  LDG.E R13, desc[UR6][R10.64+-0x800] ;  /* 0xfff800060a0d7981 */ /* 0x000ea4000c1e1900 */
[----:B--2---:R-:W-:-:S05]  /*01a0*/  IMAD R13, R0, R13, RZ ;  /* 0x0000000d000d7224 */ /* 0x004fca00078e02ff */
[----:B------:R0:W-:Y:S04]  /*01b0*/  STG.E desc[UR6][R4.64], R13 ;  /* 0x0000000d04007986 */ /* 0x0001e8000c101906 */
[----:B------:R-:W2:Y:S04]  /*01c0*/  LDG.E R0, desc[UR6][R6.64+0x4] ;  /* 0x0000040606007981 */ /* 0x000ea8000c1e1900 */
[----:B------:R-:W2:Y:S02]  /*01d0*/  LDG.E R8, desc[UR6][R10.64+-0x600] ;  /* 0xfffa00060a087981 */ /* 0x000ea4000c1e1900 */
[----:B--2---:R-:W-:-:S05]  /*01e0*/  IMAD R15, R0, R8, R13 ;  /* 0x00000008000f7224 */ /* 0x004fca00078e020d */
[----:B------:R1:W-:Y:S04]  /*01f0*/  STG.E desc[UR6][R4.64], R15 ;  /* 0x0000000f04007986 */ /* 0x0003e8000c101906 */
[----:B------:R-:W2:Y:S04]  /*0200*/  LDG.E R0, desc[UR6][R6.64+0x8] ;  /* 0x0000080606007981 */ /* 0x000ea8000c1e1900 */
[----:B------:R-:W2:Y:S02]  /*0210*/  LDG.E R8, desc[UR6][R10.64+-0x400] ;  /* 0xfffc00060a087981 */ /* 0x000ea4000c1e1900 */
[----:B--2---:R-:W-:-:S05]  /*0220*/  IMAD R17, R0, R8, R15 ;  /* 0x0000000800117224 */ /* 0x004fca00078e020f */
[----:B------:R2:W-:Y:S04]  /*0230*/  STG.E desc[UR6][R4.64], R17 ;  /* 0x0000001104007986 */ /* 0x0005e8000c101906 */
[----:B------:R-:W0:Y:S04]  /*0240*/  LDG.E R0, desc[UR6][R6.64+0xc] ;  /* 0x00000c0606007981 */ /* 0x000e28000c1e1900 */
[----:B------:R-:W0:Y:S02]  /*0250*/  LDG.E R8, desc[UR6][R10.64+-0x200] ;  /* 0xfffe00060a087981 */ /* 0x000e24000c1e1900 */
[----:B0-----:R-:W-:-:S05]  /*0260*/  IMAD R13, R0, R8, R17 ;  /* 0x00000008000d7224 */ /* 0x001fca00078e0211 */
[----:B------:R0:W-:Y:S04]  /*0270*/  STG.E desc[UR6][R4.64], R13 ;  /* 0x0000000d04007986 */ /* 0x0001e8000c101906 */
[----:B------:R-:W1:Y:S04]  /*0280*/  LDG.E R0, desc[UR6][R6.64+0x10] ;  /* 0x0000100606007981 */ /* 0x000e68000c1e1900 */
[----:B------:R-:W1:Y:S02]  /*0290*/  LDG.E R8, desc[UR6][R10.64] ;  /* 0x000000060a087981 */ /* 0x000e64000c1e1900 */
[----:B-1----:R-:W-:-:S05]  /*02a0*/  IMAD R15, R0, R8, R13 ;  /* 0x00000008000f7224 */ /* 0x002fca00078e020d */
[----:B------:R-:W-:Y:S04]  /*02b0*/  STG.E desc[UR6][R4.64], R15 ;  /* 0x0000000f04007986 */ /* 0x000fe8000c101906 */
        /* <DEDUP_REMOVED lines=8> */
[----:B------:R-:W3:Y:S04]  /*0340*/  LDG.E R0, desc[UR6][R6.64+0x1c] ;  /* 0x00001c0606007981 */ /* 0x000ee8000c1e1900 */
[----:B0-----:R-:W3:Y:S01]  /*0350*/  LDG.E R13, desc[UR6][R10.64+0x600] ;  /* 0x000600060a0d7981 */ /* 0x001ee2000c1e1900 */
[----:B------:R-:W-:Y:S01]  /*0360*/  IADD3 R9, PT, PT, R9, 0x400, RZ ;  /* 0x0000040009097810 */ /* 0x000fe20007ffe0ff */
[----:B------:R-:W-:Y:S01]  /*0370*/  UMOV UR4, 0x8 ;  /* 0x0000000800047882 */ /* 0x000fe20000000000 */
[----:B---3--:R-:W-:Y:S01]  /*0380*/  IMAD R13, R0, R13, R19 ;  /* 0x0000000d000d7224 */ /* 0x008fe200078e0213 */
[----:B------:R-:W-:-:S04]  /*0390*/  IADD3 R0, P0, PT, R6, 0x30, RZ ;  /* 0x0000003006007810 */ /* 0x000fc80007f1e0ff */
[----:B------:R2:W-:Y:S01]  /*03a0*/  STG.E desc[UR6][R4.64], R13 ;  /* 0x0000000d04007986 */ /* 0x0005e2000c101906 */
[----:B-1----:R-:W-:-:S08]  /*03b0*/  IADD3.X R17, PT, PT, RZ, R7, RZ, P0, !PT ;  /* 0x00000007ff117210 */ /* 0x002fd000007fe4ff */
.L_x_0:
[----:B------:R-:W-:Y:S01]  /*03c0*/  IMAD.WIDE R10, R9, 0x4, R2 ;  /* 0x00000004090a7825 */ /* 0x000fe200078e0202 */
[----:B------:R-:W-:Y:S02]  /*03d0*/  MOV R6, R0 ;  /* 0x0000000000067202 */ /* 0x000fe40000000f00 */
[----:B------:R-:W-:Y:S02]  /*03e0*/  MOV R7, R17 ;  /* 0x0000001100077202 */ /* 0x000fe40000000f00 */
[----:B------:R-:W2:Y:S04]  /*03f0*/  LDG.E R8, desc[UR6][R10.64+-0x800] ;  /* 0xfff800060a087981 */ /* 0x000ea8000c1e1900 */
[----:B------:R-:W2:Y:S02]  /*0400*/  LDG.E R0, desc[UR6][R6.64+-0x10] ;  /* 0xfffff00606007981 */ /* 0x000ea4000c1e1900 */
[----:B0-2---:R-:W-:-:S05]  /*0410*/  IMAD R13, R0, R8, R13 ;  /* 0x00000008000d7224 */ /* 0x005fca00078e020d */
        /* <DEDUP_REMOVED lines=16> */
[----:B------:R1:W-:Y:S04]  /*0520*/  STG.E desc[UR6][R4.64], R15 ;  /* 0x0000000f04007986 */ /* 0x0003e8000c101906 */
[----:B------:R-:W2:Y:S04]  /*0530*/  LDG.E R0, desc[UR6][R6.64+0x4] ;  /* 0x0000040606007981 */ /* 0x000ea8000c1e1900 */
[----:B------:R-:W2:Y:S02]  /*0540*/  LDG.E R8, desc[UR6][R10.64+0x200] ;  /* 0x000200060a087981 */ /* 0x000ea4000c1e1900 */
[----:B--2---:R-:W-:-:S05]  /*0550*/  IMAD R17, R0, R8, R15 ;  /* 0x0000000800117224 */ /* 0x004fca00078e020f */
[----:B------:R2:W-:Y:S04]  /*0560*/  STG.E desc[UR6][R4.64], R17 ;  /* 0x0000001104007986 */ /* 0x0005e8000c101906 */
[----:B------:R-:W3:Y:S04]  /*0570*/  LDG.E R0, desc[UR6][R6.64+0x8] ;  /* 0x0000080606007981 */ /* 0x000ee8000c1e1900 */
[----:B------:R-:W3:Y:S02]  /*0580*/  LDG.E R8, desc[UR6][R10.64+0x400] ;  /* 0x000400060a087981 */ /* 0x000ee4000c1e1900 */
[----:B---3--:R-:W-:-:S05]  /*0590*/  IMAD R19, R0, R8, R17 ;  /* 0x0000000800137224 */ /* 0x008fca00078e0211 */
[----:B------:R-:W-:Y:S04]  /*05a0*/  STG.E desc[UR6][R4.64], R19 ;  /* 0x0000001304007986 */ /* 0x000fe8000c101906 */
[----:B------:R-:W1:Y:S04]  /*05b0*/  LDG.E R8, desc[UR6][R10.64+0x600] ;  /* 0x000600060a087981 */ /* 0x000e68000c1e1900 */
[----:B------:R-:W1:Y:S01]  /*05c0*/  LDG.E R0, desc[UR6][R6.64+0xc] ;  /* 0x00000c0606007981 */ /* 0x000e62000c1e1900 */
[----:B0-----:R-:W-:-:S05]  /*05d0*/  IADD3 R13, PT, PT, R9, 0x400, RZ ;  /* 0x00000400090d7810 */ /* 0x001fca0007ffe0ff */
[----:B------:R-:W-:-:S04]  /*05e0*/  IMAD.WIDE R12, R13, 0x4, R2 ;  /* 0x000000040d0c7825 */ /* 0x000fc800078e0202 */
[----:B-1----:R-:W-:-:S05]  /*05f0*/  IMAD R15, R0, R8, R19 ;  /* 0x00000008000f7224 */ /* 0x002fca00078e0213 */
        /* <DEDUP_REMOVED lines=29> */
[----:B------:R-:W3:Y:S04]  /*07d0*/  LDG.E R8, desc[UR6][R12.64+0x600] ;  /* 0x000600060c087981 */ /* 0x000ee8000c1e1900 */
[----:B------:R-:W3:Y:S01]  /*07e0*/  LDG.E R0, desc[UR6][R6.64+0x2c] ;  /* 0x00002c0606007981 */ /* 0x000ee2000c1e1900 */
[----:B--2---:R-:W-:-:S05]  /*07f0*/  IADD3 R11, PT, PT, R9, 0x800, RZ ;  /* 0x00000800090b7810 */ /* 0x004fca0007ffe0ff */
[----:B------:R-:W-:-:S04]  /*0800*/  IMAD.WIDE R10, R11, 0x4, R2 ;  /* 0x000000040b0a7825 */ /* 0x000fc800078e0202 */
[----:B---3--:R-:W-:-:S05]  /*0810*/  IMAD R19, R0, R8, R17 ;  /* 0x0000000800137224 */ /* 0x008fca00078e0211 */
[----:B------:R-:W-:Y:S04]  /*0820*/  STG.E desc[UR6][R4.64], R19 ;  /* 0x0000001304007986 */ /* 0x000fe8000c101906 */
[----:B------:R-:W0:Y:S04]  /*0830*/  LDG.E R0, desc[UR6][R6.64+0x30] ;  /* 0x0000300606007981 */ /* 0x000e28000c1e1900 */
[----:B------:R-:W0:Y:S02]  /*0840*/  LDG.E R8, desc[UR6][R10.64+-0x800] ;  /* 0xfff800060a087981 */ /* 0x000e24000c1e1900 */
[----:B0-----:R-:W-:-:S05]  /*0850*/  IMAD R15, R0, R8, R19 ;  /* 0x00000008000f7224 */ /* 0x001fca00078e0213 */
[----:B------:R0:W-:Y:S04]  /*0860*/  STG.E desc[UR6][R4.64], R15 ;  /* 0x0000000f04007986 */ /* 0x0001e8000c101906 */
[----:B------:R-:W2:Y:S04]  /*0870*/  LDG.E R0, desc[UR6][R6.64+0x34] ;  /* 0x0000340606007981 */ /* 0x000ea8000c1e1900 */
[----:B------:R-:W2:Y:S02]  /*0880*/  LDG.E R8, desc[UR6][R10.64+-0x600] ;  /* 0xfffa00060a087981 */ /* 0x000ea4000c1e1900 */
[----:B--2---:R-:W-:-:S05]  /*0890*/  IMAD R13, R0, R8, R15 ;  /* 0x00000008000d7224 */ /* 0x004fca00078e020f */
[----:B------:R2:W-:Y:S04]  /*08a0*/  STG.E desc[UR6][R4.64], R13 ;  /* 0x0000000d04007986 */ /* 0x0005e8000c101906 */
[----:B------:R-:W1:Y:S04]  /*08b0*/  LDG.E R0, desc[UR6][R6.64+0x38] ;  /* 0x0000380606007981 */ /* 0x000e68000c1e1900 */
[----:B------:R-:W1:Y:S02]  /*08c0*/  LDG.E R8, desc[UR6][R10.64+-0x400] ;  /* 0xfffc00060a087981 */ /* 0x000e64000c1e1900 */
[----:B-1----:R-:W-:-:S05]  /*08d0*/  IMAD R17, R0, R8, R13 ;  /* 0x0000000800117224 */ /* 0x002fca00078e020d */
[----:B------:R1:W-:Y:S04]  /*08e0*/  STG.E desc[UR6][R4.64], R17 ;  /* 0x0000001104007986 */ /* 0x0003e8000c101906 */
        /* <DEDUP_REMOVED lines=16> */
[----:B------:R-:W3:Y:S04]  /*09f0*/  LDG.E R8, desc[UR6][R10.64+0x600] ;  /* 0x000600060a087981 */ /* 0x000ee8000c1e1900 */
[----:B------:R-:W3:Y:S01]  /*0a00*/  LDG.E R0, desc[UR6][R6.64+0x4c] ;  /* 0x00004c0606007981 */ /* 0x000ee2000c1e1900 */
[----:B--2---:R-:W-:-:S05]  /*0a10*/  IADD3 R13, PT, PT, R9, 0xc00, RZ ;  /* 0x00000c00090d7810 */ /* 0x004fca0007ffe0ff */
[----:B------:R-:W-:-:S04]  /*0a20*/  IMAD.WIDE R12, R13, 0x4, R2 ;  /* 0x000000040d0c7825 */ /* 0x000fc800078e0202 */
[----:B---3--:R-:W-:-:S05]  /*0a30*/  IMAD R19, R0, R8, R15 ;  /* 0x0000000800137224 */ /* 0x008fca00078e020f */
[----:B------:R-:W-:Y:S04]  /*0a40*/  STG.E desc[UR6][R4.64], R19 ;  /* 0x0000001304007986 */ /* 0x000fe8000c101906 */
        /* <DEDUP_REMOVED lines=34> */
[----:B------:R-:W2:Y:S04]  /*0c70*/  LDG.E R0, desc[UR6][R6.64+0x70] ;  /* 0x0000700606007981 */ /* 0x000ea8000c1e1900 */
[----:B0-----:R-:W2:Y:S02]  /*0c80*/  LDG.E R15, desc[UR6][R10.64+-0x800] ;  /* 0xfff800060a0f7981 */ /* 0x001ea4000c1e1900 */
[----:B--2---:R-:W-:-:S05]  /*0c90*/  IMAD R15, R0, R15, R19 ;  /* 0x0000000f000f7224 */ /* 0x004fca00078e0213 */
        /* <DEDUP_REMOVED lines=26> */
[----:B------:R-:W2:Y:S01]  /*0e40*/  LDG.E R0, desc[UR6][R6.64+0x8c] ;  /* 0x00008c0606007981 */ /* 0x000ea2000c1e1900 */
[----:B------:R-:W-:-:S04]  /*0e50*/  UIADD3 UR4, UPT, UPT, UR4, 0x28, URZ ;  /* 0x0000002804047890 */ /* 0x000fc8000fffe0ff */
[----:B------:R-:W-:Y:S01]  /*0e60*/  UISETP.NE.AND UP0, UPT, UR4, 0x80, UPT ;  /* 0x000000800400788c */ /* 0x000fe2000bf05270 */
[----:B------:R-:W-:Y:S01]  /*0e70*/  IADD3 R9, PT, PT, R9, 0x1400, RZ ;  /* 0x0000140009097810 */ /* 0x000fe20007ffe0ff */
[----:B--2---:R-:W-:-:S05]  /*0e80*/  IMAD R13, R0, R8, R15 ;  /* 0x00000008000d7224 */ /* 0x004fca00078e020f */
[----:B------:R0:W-:Y:S01]  /*0e90*/  STG.E desc[UR6][R4.64], R13 ;  /* 0x0000000d04007986 */ /* 0x0001e2000c101906 */
[----:B------:R-:W-:-:S04]  /*0ea0*/  IADD3 R0, P0, PT, R6, 0xa0, RZ ;  /* 0x000000a006007810 */ /* 0x000fc80007f1e0ff */
[----:B-1----:R-:W-:Y:S01]  /*0eb0*/  IADD3.X R17, PT, PT, RZ, R7, RZ, P0, !PT ;  /* 0x00000007ff117210 */ /* 0x002fe200007fe4ff */
[----:B------:R-:W-:Y:S08]  /*0ec0*/  BRA.U UP0, `(.L_x_0) ;  /* 0xfffffff5003c7547 */ /* 0x000ff0000b83ffff */
[----:B------:R-:W-:Y:S05]  /*0ed0*/  EXIT ;  /* 0x000000000000794d */ /* 0x000fea0003800000 */
.L_x_1:
[----:B------:R-:W-:-:S00]  /*0ee0*/  BRA `(.L_x_1) ;  /* 0xfffffffc00fc7947 */ /* 0x000fc0000383ffff */
[----:B------:R-:W-:-:S00]  /*0ef0*/  NOP ;  /* 0x0000000000007918 */ /* 0x000fc00000000000 */
        /* <DEDUP_REMOVED lines=8> */
.L_x_9:


//--------------------- .text._Z14TileMatrixMultPiS_S_ --------------------------
	.section	.text._Z14TileMatrixMultPiS_S_,"ax",@progbits
	.align	128
        .global         _Z14TileMatrixMultPiS_S_
        .type           _Z14TileMatrixMultPiS_S_,@function
        .size           _Z14TileMatrixMultPiS_S_,(.L_x_10 - _Z14TileMatrixMultPiS_S_)
        .other          _Z14TileMatrixMultPiS_S_,@"STO_CUDA_ENTRY STV_DEFAULT"
_Z14TileMatrixMultPiS_S_:
.text._Z14TileMatrixMultPiS_S_:
[----:B------:R-:W-:Y:S01]  /*0000*/  LDC R1, c[0x0][0x37c] ;  /* 0x0000df00ff017b82 */ /* 0x000fe20000000800 */
[----:B------:R-:W0:Y:S07]  /*0010*/  S2R R0, SR_TID.Y ;  /* 0x0000000000007919 */ /* 0x000e2e0000002200 */
[----:B------:R-:W1:Y:S01]  /*0020*/  LDC R9, c[0x0][0x364] ;  /* 0x0000d900ff097b82 */ /* 0x000e620000000800 */
[----:B------:R-:W-:Y:S01]  /*0030*/  UMOV UR4, 0x400 ;  /* 0x0000040000047882 */ /* 0x000fe20000000000 */
[----:B------:R-:W-:Y:S01]  /*0040*/  HFMA2 R8, -RZ, RZ, 0, 0 ;  /* 0x00000000ff087431 */ /* 0x000fe200000001ff */
[----:B------:R-:W2:Y:S01]  /*0050*/  S2R R6, SR_TID.X ;  /* 0x0000000000067919 */ /* 0x000ea20000002100 */
[----:B------:R-:W-:Y:S01]  /*0060*/  UIADD3 UR5, UPT, UPT, UR4, 0x1000, URZ ;  /* 0x0000100004057890 */ /* 0x000fe2000fffe0ff */
[----:B------:R-:W-:Y:S01]  /*0070*/  IMAD.MOV.U32 R18, RZ, RZ, RZ ;  /* 0x000000ffff127224 */ /* 0x000fe200078e00ff */
[----:B------:R-:W3:Y:S02]  /*0080*/  LDCU.64 UR8, c[0x0][0x358] ;  /* 0x00006b00ff0877ac */ /* 0x000ee40008000a00 */
[----:B------:R-:W4:Y:S08]  /*0090*/  S2UR UR6, SR_CgaCtaId ;  /* 0x00000000000679c3 */ /* 0x000f300000008800 */
[----:B------:R-:W0:Y:S08]  /*00a0*/  LDC R7, c[0x0][0x360] ;  /* 0x0000d800ff077b82 */ /* 0x000e300000000800 */
[----:B------:R-:W1:Y:S08]  /*00b0*/  S2UR UR7, SR_CTAID.Y ;  /* 0x00000000000779c3 */ /* 0x000e700000002600 */
[----:B------:R-:W5:Y:S01]  /*00c0*/  S2UR UR10, SR_CTAID.X ;  /* 0x00000000000a79c3 */ /* 0x000f620000002500 */
[----:B----4-:R-:W-:-:S02]  /*00d0*/  ULEA UR4, UR6, UR4, 0x18 ;  /* 0x0000000406047291 */ /* 0x010fc4000f8ec0ff */
[----:B------:R-:W-:Y:S01]  /*00e0*/  ULEA UR5, UR6, UR5, 0x18 ;  /* 0x0000000506057291 */ /* 0x000fe2000f8ec0ff */
[----:B0-----:R-:W-:Y:S01]  /*00f0*/  IMAD R11, R0, R7, RZ ;  /* 0x00000007000b7224 */ /* 0x001fe200078e02ff */
[C---:B------:R-:W-:Y:S02]  /*0100*/  LOP3.LUT R13, R7.reuse, 0xfffffff8, RZ, 0xc0, !PT ;  /* 0xfffffff8070d7812 */ /* 0x040fe400078ec0ff */
[----:B------:R-:W-:Y:S01]  /*0110*/  LOP3.LUT R19, R7, 0x7, RZ, 0xc0, !PT ;  /* 0x0000000707137812 */ /* 0x000fe200078ec0ff */
[C---:B--2---:R-:W-:Y:S01]  /*0120*/  IMAD.IADD R16, R11.reuse, 0x1, R6 ;  /* 0x000000010b107824 */ /* 0x044fe200078e0206 */
[----:B------:R-:W-:Y:S02]  /*0130*/  LEA R17, R11, UR4, 0x2 ;  /* 0x000000040b117c11 */ /* 0x000fe4000f8e10ff */
[----:B------:R-:W-:Y:S01]  /*0140*/  LOP3.LUT R20, R7, 0x3, RZ, 0xc0, !PT ;  /* 0x0000000307147812 */ /* 0x000fe200078ec0ff */
[----:B-1----:R-:W-:Y:S01]  /*0150*/  IMAD R9, R9, UR7, R0 ;  /* 0x0000000709097c24 */ /* 0x002fe2000f8e0200 */
[----:B------:R-:W-:Y:S01]  /*0160*/  LEA R15, R16, UR4, 0x2 ;  /* 0x00000004100f7c11 */ /* 0x000fe2000f8e10ff */
[----:B------:R-:W-:Y:S01]  /*0170*/  VIADD R17, R17, 0x10 ;  /* 0x0000001011117836 */ /* 0x000fe20000000000 */
[----:B------:R-:W-:-:S02]  /*0180*/  LOP3.LUT R12, R7, 0x7f8, RZ, 0xc0, !PT ;  /* 0x000007f8070c7812 */ /* 0x000fc400078ec0ff */
[----:B------:R-:W-:Y:S02]  /*0190*/  LEA R9, R9, R6, 0x7 ;  /* 0x0000000609097211 */ /* 0x000fe400078e38ff */
[----:B------:R-:W-:Y:S01]  /*01a0*/  IADD3 R13, PT, PT, -R13, RZ, RZ ;  /* 0x000000ff0d0d7210 */ /* 0x000fe20007ffe1ff */
[----:B-----5:R-:W-:Y:S01]  /*01b0*/  IMAD R10, R7, UR10, RZ ;  /* 0x0000000a070a7c24 */ /* 0x020fe2000f8e02ff */
[----:B------:R-:W-:Y:S02]  /*01c0*/  LEA R14, R6, UR5, 0x2 ;  /* 0x00000005060e7c11 */ /* 0x000fe4000f8e10ff */
[----:B---3--:R-:W-:-:S07]  /*01d0*/  LEA R16, R16, UR5, 0x2 ;  /* 0x0000000510107c11 */ /* 0x008fce000f8e10ff */
.L_x_7:
[----:B0-----:R-:W0:Y:S01]  /*01e0*/  LDC.64 R4, c[0x0][0x380] ;  /* 0x0000e000ff047b82 */ /* 0x001e220000000a00 */
[-C--:B------:R-:W-:Y:S01]  /*01f0*/  IADD3 R22, PT, PT, R0, R8.reuse, RZ ;  /* 0x0000000800167210 */ /* 0x080fe20007ffe0ff */
[----:B------:R-:W-:Y:S01]  /*0200*/  IMAD.IADD R23, R10, 0x1, R6 ;  /* 0x000000010a177824 */ /* 0x000fe200078e0206 */
[----:B------:R-:W-:-:S03]  /*0210*/  IADD3 R21, PT, PT, R9, R8, RZ ;  /* 0x0000000809157210 */ /* 0x000fc60007ffe0ff */
[----:B------:R-:W-:Y:S02]  /*0220*/  IMAD R23, R22, 0x80, R23 ;  /* 0x0000008016177824 */ /* 0x000fe400078e0217 */
[----:B------:R-:W1:Y:S01]  /*0230*/  LDC.64 R2, c[0x0][0x388] ;  /* 0x0000e200ff027b82 */ /* 0x000e620000000a00 */
[----:B0-----:R-:W-:-:S06]  /*0240*/  IMAD.WIDE.U32 R4, R21, 0x4, R4 ;  /* 0x0000000415047825 */ /* 0x001fcc00078e0004 */
[----:B------:R-:W2:Y:S01]  /*0250*/  LDG.E R4, desc[UR8][R4.64] ;  /* 0x0000000804047981 */ /* 0x000ea2000c1e1900 */
[----:B-1----:R-:W-:-:S06]  /*0260*/  IMAD.WIDE.U32 R2, R23, 0x4, R2 ;  /* 0x0000000417027825 */ /* 0x002fcc00078e0002 */
[----:B------:R-:W3:Y:S01]  /*0270*/  LDG.E R3, desc[UR8][R2.64] ;  /* 0x0000000802037981 */ /* 0x000ee2000c1e1900 */
[C---:B------:R-:W-:Y:S02]  /*0280*/  ISETP.GE.U32.AND P1, PT, R7.reuse, 0x8, PT ;  /* 0x000000080700780c */ /* 0x040fe40003f26070 */
[----:B------:R-:W-:Y:S01]  /*0290*/  IADD3 R8, PT, PT, R7, R8, RZ ;  /* 0x0000000807087210 */ /* 0x000fe20007ffe0ff */
[----:B------:R-:W-:-:S03]  /*02a0*/  IMAD.MOV.U32 R22, RZ, RZ, RZ ;  /* 0x000000ffff167224 */ /* 0x000fc600078e00ff */
[----:B------:R-:W-:Y:S01]  /*02b0*/  ISETP.GE.U32.AND P0, PT, R8, 0x80, PT ;  /* 0x000000800800780c */ /* 0x000fe20003f06070 */
[----:B--2---:R0:W-:Y:S04]  /*02c0*/  STS [R15], R4 ;  /* 0x000000040f007388 */ /* 0x0041e80000000800 */
[----:B---3--:R0:W-:Y:S01]  /*02d0*/  STS [R16], R3 ;  /* 0x0000000310007388 */ /* 0x0081e20000000800 */
[----:B------:R-:W-:Y:S06]  /*02e0*/  BAR.SYNC.DEFER_BLOCKING 0x0 ;  /* 0x0000000000007b1d */ /* 0x000fec0000010000 */
[----:B------:R-:W-:Y:S05]  /*02f0*/  @!P1 BRA `(.L_x_2) ;  /* 0x0000000000a09947 */ /* 0x000fea0003800000 */
[----:B------:R-:W-:Y:S01]  /*0300*/  MOV R2, R17 ;  /* 0x0000001100027202 */ /* 0x000fe20000000f00 */
[----:B0-----:R-:W-:Y:S01]  /*0310*/  IMAD.MOV.U32 R4, RZ, RZ, R14 ;  /* 0x000000ffff047224 */ /* 0x001fe200078e000e */
[----:B------:R-:W-:-:S07]  /*0320*/  MOV R3, R13 ;  /* 0x0000000d00037202 */ /* 0x000fce0000000f00 */
.L_x_3:
[----:B------:R-:W-:Y:S01]  /*0330*/  LDS R5, [R2+-0x10] ;  /* 0xfffff00002057984 */ /* 0x000fe20000000800 */
[----:B------:R-:W-:Y:S01]  /*0340*/  IMAD R24, R7, 0x4, R4 ;  /* 0x0000000407187824 */ /* 0x000fe200078e0204 */
[----:B------:R-:W-:Y:S02]  /*0350*/  IADD3 R3, PT, PT, R3, 0x8, RZ ;  /* 0x0000000803037810 */ /* 0x000fe40007ffe0ff */
[----:B------:R0:W1:Y:S02]  /*0360*/  LDS R21, [R4] ;  /* 0x0000000004157984 */ /* 0x0000640000000800 */
[----:B------:R-:W-:Y:S02]  /*0370*/  LEA R26, R7, R24, 0x2 ;  /* 0x00000018071a7211 */ /* 0x000fe400078e10ff */
[----:B------:R-:W-:Y:S01]  /*0380*/  LDS R22, [R2+-0xc] ;  /* 0xfffff40002167984 */ /* 0x000fe20000000800 */
[----:B------:R-:W-:Y:S02]  /*0390*/  ISETP.NE.AND P1, PT, R3, RZ, PT ;  /* 0x000000ff0300720c */ /* 0x000fe40003f25270 */
[C---:B------:R-:W-:Y:S01]  /*03a0*/  IMAD R25, R7.reuse, 0x4, R26 ;  /* 0x0000000407197824 */ /* 0x040fe200078e021a */
[----:B------:R2:W3:Y:S01]  /*03b0*/  LDS R23, [R24] ;  /* 0x0000000018177984 */ /* 0x0004e20000000800 */
[----:B0-----:R-:W-:-:S03]  /*03c0*/  IMAD R4, R7, 0x20, R4 ;  /* 0x0000002007047824 */ /* 0x001fc600078e0204 */
[C---:B------:R-:W-:Y:S01]  /*03d0*/  LEA R29, R7.reuse, R25, 0x2 ;  /* 0x00000019071d7211 */ /* 0x040fe200078e10ff */
[----:B------:R-:W-:Y:S04]  /*03e0*/  LDS R28, [R2+-0x4] ;  /* 0xfffffc00021c7984 */ /* 0x000fe80000000800 */
[----:B------:R-:W-:Y:S01]  /*03f0*/  LDS R27, [R25] ;  /* 0x00000000191b7984 */ /* 0x000fe20000000800 */
[----:B--2---:R-:W-:Y:S02]  /*0400*/  IMAD R24, R7, 0x4, R29 ;  /* 0x0000000407187824 */ /* 0x004fe400078e021d */
[----:B-1----:R-:W-:Y:S02]  /*0410*/  IMAD R21, R5, R21, R18 ;  /* 0x0000001505157224 */ /* 0x002fe400078e0212 */
[----:B------:R-:W-:Y:S04]  /*0420*/  LDS R5, [R2+-0x8] ;  /* 0xfffff80002057984 */ /* 0x000fe80000000800 */
[----:B------:R0:W1:Y:S01]  /*0430*/  LDS R18, [R26] ;  /* 0x000000001a127984 */ /* 0x0000620000000800 */
[----:B---3--:R-:W-:-:S03]  /*0440*/  IMAD R23, R22, R23, R21 ;  /* 0x0000001716177224 */ /* 0x008fc600078e0215 */
[----:B------:R-:W-:Y:S04]  /*0450*/  LDS R21, [R2] ;  /* 0x0000000002157984 */ /* 0x000fe80000000800 */
[----:B------:R-:W2:Y:S01]  /*0460*/  LDS R22, [R29] ;  /* 0x000000001d167984 */ /* 0x000ea20000000800 */
[----:B0-----:R-:W-:Y:S01]  /*0470*/  LEA R26, R7, R24, 0x2 ;  /* 0x00000018071a7211 */ /* 0x001fe200078e10ff */
[----:B-1----:R-:W-:Y:S02]  /*0480*/  IMAD R5, R5, R18, R23 ;  /* 0x0000001205057224 */ /* 0x002fe400078e0217 */
[----:B------:R-:W-:Y:S02]  /*0490*/  LDS R18, [R2+0x4] ;  /* 0x0000040002127984 */ /* 0x000fe40000000800 */
[----:B------:R-:W-:-:S02]  /*04a0*/  IMAD R23, R7, 0x4, R26 ;  /* 0x0000000407177824 */ /* 0x000fc400078e021a */
[----:B------:R-:W-:Y:S01]  /*04b0*/  IMAD R27, R28, R27, R5 ;  /* 0x0000001b1c1b7224 */ /* 0x000fe200078e0205 */
[----:B------:R-:W-:Y:S03]  /*04c0*/  LDS R26, [R26] ;  /* 0x000000001a1a7984 */ /* 0x000fe60000000800 */
[----:B--2---:R-:W-:Y:S01]  /*04d0*/  IMAD R21, R21, R22, R27 ;  /* 0x0000001615157224 */ /* 0x004fe200078e021b */
[----:B------:R-:W0:Y:S04]  /*04e0*/  LDS R5, [R24] ;  /* 0x0000000018057984 */ /* 0x000e280000000800 */
[----:B------:R-:W1:Y:S04]  /*04f0*/  LDS R22, [R2+0x8] ;  /* 0x0000080002167984 */ /* 0x000e680000000800 */
[----:B------:R-:W-:Y:S04]  /*0500*/  LDS R23, [R23] ;  /* 0x0000000017177984 */ /* 0x000fe80000000800 */
[----:B------:R2:W3:Y:S02]  /*0510*/  LDS R28, [R2+0xc] ;  /* 0x00000c00021c7984 */ /* 0x0004e40000000800 */
[----:B--2---:R-:W-:Y:S01]  /*0520*/  IADD3 R2, PT, PT, R2, 0x20, RZ ;  /* 0x0000002002027810 */ /* 0x004fe20007ffe0ff */
[----:B0-----:R-:W-:-:S04]  /*0530*/  IMAD R5, R18, R5, R21 ;  /* 0x0000000512057224 */ /* 0x001fc800078e0215 */
[----:B-1----:R-:W-:-:S04]  /*0540*/  IMAD R5, R22, R26, R5 ;  /* 0x0000001a16057224 */ /* 0x002fc800078e0205 */
[----:B---3--:R-:W-:Y:S01]  /*0550*/  IMAD R18, R28, R23, R5 ;  /* 0x000000171c127224 */ /* 0x008fe200078e0205 */
[----:B------:R-:W-:Y:S06]  /*0560*/  @P1 BRA `(.L_x_3) ;  /* 0xfffffffc00701947 */ /* 0x000fec000383ffff */
[----:B------:R-:W-:-:S07]  /*0570*/  IMAD.MOV.U32 R22, RZ, RZ, R12 ;  /* 0x000000ffff167224 */ /* 0x000fce00078e000c */
.L_x_2:
[----:B------:R-:W-:-:S13]  /*0580*/  ISETP.NE.AND P1, PT, R19, RZ, PT ;  /* 0x000000ff1300720c */ /* 0x000fda0003f25270 */
[----:B------:R-:W-:Y:S05]  /*0590*/  @!P1 BRA `(.L_x_4) ;  /* 0x0000000000fc9947 */ /* 0x000fea0003800000 */
[----:B------:R-:W-:Y:S02]  /*05a0*/  IADD3 R2, PT, PT, R19, -0x1, RZ ;  /* 0xffffffff13027810 */ /* 0x000fe40007ffe0ff */
[----:B------:R-:W-:Y:S02]  /*05b0*/  ISETP.NE.AND P2, PT, R20, RZ, PT ;  /* 0x000000ff1400720c */ /* 0x000fe40003f45270 */
[----:B------:R-:W-:-:S13]  /*05c0*/  ISETP.GE.U32.AND P1, PT, R2, 0x3, PT ;  /* 0x000000030200780c */ /* 0x000fda0003f26070 */
[----:B------:R-:W-:Y:S05]  /*05d0*/  @!P1 BRA `(.L_x_5) ;  /* 0x0000000000649947 */ /* 0x000fea0003800000 */
[----:B------:R-:W1:Y:S01]  /*05e0*/  S2UR UR5, SR_CgaCtaId ;  /* 0x00000000000579c3 */ /* 0x000e620000008800 */
[----:B------:R-:W-:Y:S01]  /*05f0*/  UMOV UR4, 0x400 ;  /* 0x0000040000047882 */ /* 0x000fe20000000000 */
[C---:B0-----:R-:W-:Y:S01]  /*0600*/  IMAD R3, R22.reuse, R7, R6 ;  /* 0x0000000716037224 */ /* 0x041fe200078e0206 */
[----:B------:R-:W-:Y:S01]  /*0610*/  UIADD3 UR6, UPT, UPT, UR4, 0x1000, URZ ;  /* 0x0000100004067890 */ /* 0x000fe2000fffe0ff */
[----:B------:R-:W-:Y:S02]  /*0620*/  IMAD.IADD R2, R11, 0x1, R22 ;  /* 0x000000010b027824 */ /* 0x000fe400078e0216 */
[----:B------:R-:W-:Y:S01]  /*0630*/  VIADD R22, R22, 0x4 ;  /* 0x0000000416167836 */ /* 0x000fe20000000000 */
[----:B-1----:R-:W-:Y:S02]  /*0640*/  ULEA UR6, UR5, UR6, 0x18 ;  /* 0x0000000605067291 */ /* 0x002fe4000f8ec0ff */
[----:B------:R-:W-:-:S04]  /*0650*/  ULEA UR4, UR5, UR4, 0x18 ;  /* 0x0000000405047291 */ /* 0x000fc8000f8ec0ff */
[----:B------:R-:W-:Y:S02]  /*0660*/  LEA R24, R3, UR6, 0x2 ;  /* 0x0000000603187c11 */ /* 0x000fe4000f8e10ff */
[----:B------:R-:W-:Y:S02]  /*0670*/  LEA R4, R2, UR4, 0x2 ;  /* 0x0000000402047c11 */ /* 0x000fe4000f8e10ff */
[C---:B------:R-:W-:Y:S02]  /*0680*/  LEA R26, R7.reuse, R24, 0x2 ;  /* 0x00000018071a7211 */ /* 0x040fe400078e10ff */
[----:B------:R-:W-:Y:S03]  /*0690*/  LDS R24, [R24] ;  /* 0x0000000018187984 */ /* 0x000fe60000000800 */
[C---:B------:R-:W-:Y:S01]  /*06a0*/  IMAD R28, R7.reuse, 0x4, R26 ;  /* 0x00000004071c7824 */ /* 0x040fe200078e021a */
[----:B------:R-:W0:Y:S04]  /*06b0*/  LDS R5, [R4] ;  /* 0x0000000004057984 */ /* 0x000e280000000800 */
[----:B------:R-:W-:Y:S01]  /*06c0*/  LDS R3, [R4+0x4] ;  /* 0x0000040004037984 */ /* 0x000fe20000000800 */
[----:B------:R-:W-:-:S03]  /*06d0*/  LEA R25, R7, R28, 0x2 ;  /* 0x0000001c07197211 */ /* 0x000fc600078e10ff */
[----:B------:R-:W1:Y:S04]  /*06e0*/  LDS R26, [R26] ;  /* 0x000000001a1a7984 */ /* 0x000e680000000800 */
[----:B------:R-:W-:Y:S04]  /*06f0*/  LDS R2, [R28] ;  /* 0x000000001c027984 */ /* 0x000fe80000000800 */
[----:B------:R-:W2:Y:S04]  /*0700*/  LDS R21, [R4+0x8] ;  /* 0x0000080004157984 */ /* 0x000ea80000000800 */
[----:B------:R-:W-:Y:S04]  /*0710*/  LDS R23, [R4+0xc] ;  /* 0x00000c0004177984 */ /* 0x000fe80000000800 */
[----:B------:R-:W3:Y:S01]  /*0720*/  LDS R25, [R25] ;  /* 0x0000000019197984 */ /* 0x000ee20000000800 */
[----:B0-----:R-:W-:-:S04]  /*0730*/  IMAD R18, R5, R24, R18 ;  /* 0x0000001805127224 */ /* 0x001fc800078e0212 */
[----:B-1----:R-:W-:-:S04]  /*0740*/  IMAD R3, R3, R26, R18 ;  /* 0x0000001a03037224 */ /* 0x002fc800078e0212 */
[----:B--2---:R-:W-:-:S04]  /*0750*/  IMAD R2, R21, R2, R3 ;  /* 0x0000000215027224 */ /* 0x004fc800078e0203 */
[----:B---3--:R-:W-:-:S07]  /*0760*/  IMAD R18, R23, R25, R2 ;  /* 0x0000001917127224 */ /* 0x008fce00078e0202 */
.L_x_5:
[----:B------:R-:W-:Y:S05]  /*0770*/  @!P2 BRA `(.L_x_4) ;  /* 0x000000000084a947 */ /* 0x000fea0003800000 */
[----:B------:R-:W-:Y:S02]  /*0780*/  ISETP.NE.AND P1, PT, R20, 0x1, PT ;  /* 0x000000011400780c */ /* 0x000fe40003f25270 */
[----:B------:R-:W-:-:S11]  /*0790*/  LOP3.LUT P2, RZ, R7, 0x1, RZ, 0xc0, !PT ;  /* 0x0000000107ff7812 */ /* 0x000fd6000784c0ff */
[----:B------:R-:W-:Y:S05]  /*07a0*/  @!P1 BRA `(.L_x_6) ;  /* 0x0000000000449947 */ /* 0x000fea0003800000 */
[----:B------:R-:W1:Y:S01]  /*07b0*/  S2UR UR5, SR_CgaCtaId ;  /* 0x00000000000579c3 */ /* 0x000e620000008800 */
[----:B------:R-:W-:Y:S01]  /*07c0*/  UMOV UR4, 0x400 ;  /* 0x0000040000047882 */ /* 0x000fe20000000000 */
[C---:B0-----:R-:W-:Y:S01]  /*07d0*/  IMAD R3, R22.reuse, R7, R6 ;  /* 0x0000000716037224 */ /* 0x041fe200078e0206 */
[----:B------:R-:W-:Y:S01]  /*07e0*/  UIADD3 UR6, UPT, UPT, UR4, 0x1000, URZ ;  /* 0x0000100004067890 */ /* 0x000fe2000fffe0ff */
[----:B------:R-:W-:Y:S01]  /*07f0*/  IADD3 R2, PT, PT, R11, R22, RZ ;  /* 0x000000160b027210 */ /* 0x000fe20007ffe0ff */
[----:B------:R-:W-:Y:S02]  /*0800*/  VIADD R22, R22, 0x2 ;  /* 0x0000000216167836 */ /* 0x000fe40000000000 */
[----:B-1----:R-:W-:Y:S02]  /*0810*/  ULEA UR6, UR5, UR6, 0x18 ;  /* 0x0000000605067291 */ /* 0x002fe4000f8ec0ff */
[----:B------:R-:W-:-:S04]  /*0820*/  ULEA UR4, UR5, UR4, 0x18 ;  /* 0x0000000405047291 */ /* 0x000fc8000f8ec0ff */
[----:B------:R-:W-:Y:S02]  /*0830*/  LEA R4, R3, UR6, 0x2 ;  /* 0x0000000603047c11 */ /* 0x000fe4000f8e10ff */
[----:B------:R-:W-:Y:S02]  /*0840*/  LEA R2, R2, UR4, 0x2 ;  /* 0x0000000402027c11 */ /* 0x000fe4000f8e10ff */
[----:B------:R-:W-:Y:S02]  /*0850*/  LEA R5, R7, R4, 0x2 ;  /* 0x0000000407057211 */ /* 0x000fe400078e10ff */
[----:B------:R-:W-:Y:S04]  /*0860*/  LDS R4, [R4] ;  /* 0x0000000004047984 */ /* 0x000fe80000000800 */
[----:B------:R-:W0:Y:S04]  /*0870*/  LDS R3, [R2] ;  /* 0x0000000002037984 */ /* 0x000e280000000800 */
[----:B------:R-:W-:Y:S04]  /*0880*/  LDS R24, [R2+0x4] ;  /* 0x0000040002187984 */ /* 0x000fe80000000800 */
[----:B------:R-:W1:Y:S01]  /*0890*/  LDS R5, [R5] ;  /* 0x0000000005057984 */ /* 0x000e620000000800 */
[----:B0-----:R-:W-:-:S04]  /*08a0*/  IMAD R3, R3, R4, R18 ;  /* 0x0000000403037224 */ /* 0x001fc800078e0212 */
[----:B-1----:R-:W-:-:S07]  /*08b0*/  IMAD R18, R24, R5, R3 ;  /* 0x0000000518127224 */ /* 0x002fce00078e0203 */
.L_x_6:
[----:B------:R-:W-:Y:S05]  /*08c0*/  @!P2 BRA `(.L_x_4) ;  /* 0x000000000030a947 */ /* 0x000fea0003800000 */
[----:B------:R-:W1:Y:S01]  /*08d0*/  S2UR UR5, SR_CgaCtaId ;  /* 0x00000000000579c3 */ /* 0x000e620000008800 */
[----:B------:R-:W-:Y:S01]  /*08e0*/  UMOV UR4, 0x400 ;  /* 0x0000040000047882 */ /* 0x000fe20000000000 */
[-C--:B0-----:R-:W-:Y:S01]  /*08f0*/  IMAD R3, R7, R22.reuse, R6 ;  /* 0x0000001607037224 */ /* 0x081fe200078e0206 */
[----:B------:R-:W-:Y:S01]  /*0900*/  UIADD3 UR6, UPT, UPT, UR4, 0x1000, URZ ;  /* 0x0000100004067890 */ /* 0x000fe2000fffe0ff */
[----:B------:R-:W-:-:S03]  /*0910*/  IADD3 R2, PT, PT, R11, R22, RZ ;  /* 0x000000160b027210 */ /* 0x000fc60007ffe0ff */
[----:B-1----:R-:W-:Y:S02]  /*0920*/  ULEA UR6, UR5, UR6, 0x18 ;  /* 0x0000000605067291 */ /* 0x002fe4000f8ec0ff */
[----:B------:R-:W-:-:S04]  /*0930*/  ULEA UR4, UR5, UR4, 0x18 ;  /* 0x0000000405047291 */ /* 0x000fc8000f8ec0ff */
[----:B------:R-:W-:Y:S02]  /*0940*/  LEA R4, R3, UR6, 0x2 ;  /* 0x0000000603047c11 */ /* 0x000fe4000f8e10ff */
[----:B------:R-:W-:-:S04]  /*0950*/  LEA R2, R2, UR4, 0x2 ;  /* 0x0000000402027c11 */ /* 0x000fc8000f8e10ff */
[----:B------:R-:W-:Y:S04]  /*0960*/  LDS R4, [R4] ;  /* 0x0000000004047984 */ /* 0x000fe80000000800 */
[----:B------:R-:W0:Y:S02]  /*0970*/  LDS R3, [R2] ;  /* 0x0000000002037984 */ /* 0x000e240000000800 */
[----:B0-----:R-:W-:-:S07]  /*0980*/  IMAD R18, R3, R4, R18 ;  /* 0x0000000403127224 */ /* 0x001fce00078e0212 */
.L_x_4:
[----:B------:R-:W-:Y:S06]  /*0990*/  BAR.SYNC.DEFER_BLOCKING 0x0 ;  /* 0x0000000000007b1d */ /* 0x000fec0000010000 */
[----:B------:R-:W-:Y:S05]  /*09a0*/  @!P0 BRA `(.L_x_7) ;  /* 0xfffffff8000c8947 */ /* 0x000fea000383ffff */
[----:B0-----:R-:W0:Y:S01]  /*09b0*/  LDC.64 R2, c[0x0][0x390] ;  /* 0x0000e400ff027b82 */ /* 0x001e220000000a00 */
[----:B------:R-:W-:-:S05]  /*09c0*/  IADD3 R9, PT, PT, R10, R9, RZ ;  /* 0x000000090a097210 */ /* 0x000fca0007ffe0ff */
[----:B0-----:R-:W-:-:S05]  /*09d0*/  IMAD.WIDE R2, R9, 0x4, R2 ;  /* 0x0000000409027825 */ /* 0x001fca00078e0202 */
[----:B------:R-:W-:Y:S01]  /*09e0*/  STG.E desc[UR8][R2.64], R18 ;  /* 0x0000001202007986 */ /* 0x000fe2000c101908 */
[----:B------:R-:W-:Y:S05]  /*09f0*/  EXIT ;  /* 0x000000000000794d */ /* 0x000fea0003800000 */
.L_x_8:
        /* <DEDUP_REMOVED lines=16> */
.L_x_10:


//--------------------- .nv.shared.reserved.0     --------------------------
	.section	.nv.shared.reserved.0,"aw",@nobits
	.weak		__nv_reservedSMEM_offset_0_alias
	.size		__nv_reservedSMEM_offset_0_alias, 0, 64
	.other		__nv_reservedSMEM_offset_0_alias,@"STO_CUDA_RESERVED_SHARED STV_DEFAULT"
__nv_reservedSMEM_offset_0_alias:
	.zero		0
	.zero		64


//--------------------- .nv.shared._Z14TileMatrixMultPiS_S_ --------------------------
	.section	.nv.shared._Z14TileMatrixMultPiS_S_,"aw",@nobits
	.sectionflags	@""
	.align	4
.nv.shared._Z14TileMatrixMultPiS_S_:
	.zero		9216


//--------------------- .nv.constant0._Z10MatrixMultPiS_S_ --------------------------
	.section	.nv.constant0._Z10MatrixMultPiS_S_,"a",@progbits
	.sectionflags	@""
	.align	4
.nv.constant0._Z10MatrixMultPiS_S_:
	.zero		920


//--------------------- .nv.constant0._Z14TileMatrixMultPiS_S_ --------------------------
	.section	.nv.constant0._Z14TileMatrixMultPiS_S_,"a",@progbits
	.sectionflags	@""
	.align	4
.nv.constant0._Z14TileMatrixMultPiS_S_:
	.zero		920


//--------------------- SYMBOLS --------------------------

	.type		.nv.reservedSmem.offset0,@object
	.size		.nv.reservedSmem.offset0,0x4
	.type		.nv.reservedSmem.cap,@object
	.size		.nv.reservedSmem.cap,0x4
